//
// Generated by NVIDIA NVVM Compiler
//
// Compiler Build ID: CL-36424714
// Cuda compilation tools, release 13.0, V13.0.88
// Based on NVVM 20.0.0
//

.version 9.0
.target sm_100
.address_size 64

	// .globl	_Z7bmk_addPiS_S_

.visible .entry _Z7bmk_addPiS_S_(
	.param .u64 .ptr .align 1 _Z7bmk_addPiS_S__param_0,
	.param .u64 .ptr .align 1 _Z7bmk_addPiS_S__param_1,
	.param .u64 .ptr .align 1 _Z7bmk_addPiS_S__param_2
)
{
	.reg .b32 	%r<5>;
	.reg .b64 	%rd<11>;

	ld.param.u64 	%rd1, [_Z7bmk_addPiS_S__param_0];
	ld.param.u64 	%rd2, [_Z7bmk_addPiS_S__param_1];
	ld.param.u64 	%rd3, [_Z7bmk_addPiS_S__param_2];
	cvta.to.global.u64 	%rd4, %rd3;
	cvta.to.global.u64 	%rd5, %rd2;
	cvta.to.global.u64 	%rd6, %rd1;
	mov.u32 	%r1, %tid.x;
	mul.wide.u32 	%rd7, %r1, 4;
	add.s64 	%rd8, %rd6, %rd7;
	ld.global.u32 	%r2, [%rd8];
	add.s64 	%rd9, %rd5, %rd7;
	ld.global.u32 	%r3, [%rd9];
	add.s32 	%r4, %r3, %r2;
	add.s64 	%rd10, %rd4, %rd7;
	st.global.u32 	[%rd10], %r4;
	ret;

}


// ===== COMPILED SASS (sm_100) =====

	.target	sm_100

	.elftype	@"ET_EXEC"


//--------------------- .note.nv.tkinfo           --------------------------
	.section	.note.nv.tkinfo,"",@"SHT_NOTE"
	.sectionflags	@"SHF_NOTE_NV_TKINFO"
	.tkinfo
        /*0018*/ 	.word	0x00000002
        /*0030*/ 	.string	""
        /*0030*/ 	.string	"ptxas"
        /*0030*/ 	.string	"Cuda compilation tools, release 13.0, V13.0.88"
        /*0030*/ 	.string	"Build cuda_13.0.r13.0/compiler.36424714_0"
        /*0030*/ 	.string	"-arch sm_100 -m 64 "



//--------------------- .note.nv.cuinfo           --------------------------
	.section	.note.nv.cuinfo,"",@"SHT_NOTE"
	.sectionflags	@"SHF_NOTE_NV_CUINFO"
        /*0018*/ 	.short	0x0002
        /*001a*/ 	.short	0x0064
        /*001c*/ 	.short	0x0082
	.zero		2


//--------------------- .nv.info                  --------------------------
	.section	.nv.info,"",@"SHT_CUDA_INFO"
	.align	4


	//----- nvinfo : EIATTR_REGCOUNT
	.align		4
        /*0000*/ 	.byte	0x04, 0x2f
        /*0002*/ 	.short	(.L_1 - .L_0)
	.align		4
.L_0:
        /*0004*/ 	.word	index@(_Z7bmk_addPiS_S_)
        /*0008*/ 	.word	0x0000000c


	//----- nvinfo : EIATTR_FRAME_SIZE
	.align		4
.L_1:
        /*000c*/ 	.byte	0x04, 0x11
        /*000e*/ 	.short	(.L_3 - .L_2)
	.align		4
.L_2:
        /*0010*/ 	.word	index@(_Z7bmk_addPiS_S_)
        /*0014*/ 	.word	0x00000000


	//----- nvinfo : EIATTR_MIN_STACK_SIZE
	.align		4
.L_3:
        /*0018*/ 	.byte	0x04, 0x12
        /*001a*/ 	.short	(.L_5 - .L_4)
	.align		4
.L_4:
        /*001c*/ 	.word	index@(_Z7bmk_addPiS_S_)
        /*0020*/ 	.word	0x00000000
.L_5:


//--------------------- .nv.compat                --------------------------
	.section	.nv.compat,"",@"SHT_CUDA_COMPAT_INFO"
	.align	4
        /*0000*/ 	.byte	0x02, 0x09, 0x00, 0x00, 0x02, 0x02, 0x01, 0x00, 0x02, 0x05, 0x05, 0x00, 0x03, 0x07, 0x01, 0x01
        /*0010*/ 	.byte	0x02, 0x03, 0x00, 0x00, 0x02, 0x06, 0x01, 0x00, 0x04, 0x0b, 0x08, 0x00, 0x09, 0x00, 0x00, 0x00
        /*0020*/ 	.byte	0x00, 0x00, 0x00, 0x00


//--------------------- .nv.info._Z7bmk_addPiS_S_ --------------------------
	.section	.nv.info._Z7bmk_addPiS_S_,"",@"SHT_CUDA_INFO"
	.sectionflags	@""
	.align	4


	//----- nvinfo : EIATTR_CUDA_API_VERSION
	.align		4
        /*0000*/ 	.byte	0x04, 0x37
        /*0002*/ 	.short	(.L_7 - .L_6)
.L_6:
        /*0004*/ 	.word	0x00000082


	//----- nvinfo : EIATTR_KPARAM_INFO
	.align		4
.L_7:
        /*0008*/ 	.byte	0x04, 0x17
        /*000a*/ 	.short	(.L_9 - .L_8)
.L_8:
        /*000c*/ 	.word	0x00000000
        /*0010*/ 	.short	0x0002
        /*0012*/ 	.short	0x0010
        /*0014*/ 	.byte	0x00, 0xf5, 0x21, 0x00


	//----- nvinfo : EIATTR_KPARAM_INFO
	.align		4
.L_9:
        /*0018*/ 	.byte	0x04, 0x17
        /*001a*/ 	.short	(.L_11 - .L_10)
.L_10:
        /*001c*/ 	.word	0x00000000
        /*0020*/ 	.short	0x0001
        /*0022*/ 	.short	0x0008
        /*0024*/ 	.byte	0x00, 0xf5, 0x21, 0x00


	//----- nvinfo : EIATTR_KPARAM_INFO
	.align		4
.L_11:
        /*0028*/ 	.byte	0x04, 0x17
        /*002a*/ 	.short	(.L_13 - .L_12)
.L_12:
        /*002c*/ 	.word	0x00000000
        /*0030*/ 	.short	0x0000
        /*0032*/ 	.short	0x0000
        /*0034*/ 	.byte	0x00, 0xf5, 0x21, 0x00


	//----- nvinfo : EIATTR_SPARSE_MMA_MASK
	.align		4
.L_13:
        /*0038*/ 	.byte	0x03, 0x50
        /*003a*/ 	.short	0x0000


	//----- nvinfo : EIATTR_MAXREG_COUNT
	.align		4
        /*003c*/ 	.byte	0x03, 0x1b
        /*003e*/ 	.short	0x00ff


	//----- nvinfo : EIATTR_MERCURY_ISA_VERSION
	.align		4
        /*0040*/ 	.byte	0x03, 0x5f
        /*0042*/ 	.short	0x0101


	//----- nvinfo : EIATTR_VRC_CTA_INIT_COUNT
	.align		4
        /*0044*/ 	.byte	0x02, 0x4a
	.zero		1
	.zero		1


	//----- nvinfo : EIATTR_EXIT_INSTR_OFFSETS
	.align		4
        /*0048*/ 	.byte	0x04, 0x1c
        /*004a*/ 	.short	(.L_15 - .L_14)


	//   ....[0]....
.L_14:
        /*004c*/ 	.word	0x000000d0


	//----- nvinfo : EIATTR_CBANK_PARAM_SIZE
	.align		4
.L_15:
        /*0050*/ 	.byte	0x03, 0x19
        /*0052*/ 	.short	0x0018


	//----- nvinfo : EIATTR_PARAM_CBANK
	.align		4
        /*0054*/ 	.byte	0x04, 0x0a
        /*0056*/ 	.short	(.L_17 - .L_16)
	.align		4
.L_16:
        /*0058*/ 	.word	index@(.nv.constant0._Z7bmk_addPiS_S_)
        /*005c*/ 	.short	0x0380
        /*005e*/ 	.short	0x0018


	//----- nvinfo : EIATTR_SW_WAR
	.align		4
.L_17:
        /*0060*/ 	.byte	0x04, 0x36
        /*0062*/ 	.short	(.L_19 - .L_18)
.L_18:
        /*0064*/ 	.word	0x00000008
.L_19:


//--------------------- .nv.callgraph             --------------------------
	.section	.nv.callgraph,"",@"SHT_CUDA_CALLGRAPH"
	.align	4
	.sectionentsize	8
	.align		4
        /*0000*/ 	.word	0x00000000
	.align		4
        /*0004*/ 	.word	0xffffffff
	.align		4
        /*0008*/ 	.word	0x00000000
	.align		4
        /*000c*/ 	.word	0xfffffffe
	.align		4
        /*0010*/ 	.word	0x00000000
	.align		4
        /*0014*/ 	.word	0xfffffffd
	.align		4
        /*0018*/ 	.word	0x00000000
	.align		4
        /*001c*/ 	.word	0xfffffffc


//--------------------- .text._Z7bmk_addPiS_S_    --------------------------
	.section	.text._Z7bmk_addPiS_S_,"ax",@progbits
	.align	128
        .global         _Z7bmk_addPiS_S_
        .type           _Z7bmk_addPiS_S_,@function
        .size           _Z7bmk_addPiS_S_,(.L_x_1 - _Z7bmk_addPiS_S_)
        .other          _Z7bmk_addPiS_S_,@"STO_CUDA_ENTRY STV_DEFAULT"
_Z7bmk_addPiS_S_:
.text._Z7bmk_addPiS_S_:
[----:B------:R-:W-:Y:S01]  /*0000*/  LDC R1, c[0x0][0x37c] ;  /* 0x0000df00ff017b82 */ /* 0x000fe20000000800 */
[----:B------:R-:W0:Y:S07]  /*0010*/  S2R R9, SR_TID.X ;  /* 0x0000000000097919 */ /* 0x000e2e0000002100 */
[----:B------:R-:W0:Y:S01]  /*0020*/  LDC.64 R2, c[0x0][0x380] ;  /* 0x0000e000ff027b82 */ /* 0x000e220000000a00 */
[----:B------:R-:W1:Y:S07]  /*0030*/  LDCU.64 UR4, c[0x0][0x358] ;  /* 0x00006b00ff0477ac */ /* 0x000e6e0008000a00 */
[----:B------:R-:W2:Y:S08]  /*0040*/  LDC.64 R4, c[0x0][0x388] ;  /* 0x0000e200ff047b82 */ /* 0x000eb00000000a00 */
[----:B------:R-:W3:Y:S01]  /*0050*/  LDC.64 R6, c[0x0][0x390] ;  /* 0x0000e400ff067b82 */ /* 0x000ee20000000a00 */
[----:B0-----:R-:W-:-:S04]  /*0060*/  IMAD.WIDE.U32 R2, R9, 0x4, R2 ;  /* 0x0000000409027825 */ /* 0x001fc800078e0002 */
[C---:B--2---:R-:W-:Y:S02]  /*0070*/  IMAD.WIDE.U32 R4, R9.reuse, 0x4, R4 ;  /* 0x0000000409047825 */ /* 0x044fe400078e0004 */
[----:B-1----:R-:W2:Y:S04]  /*0080*/  LDG.E R2, desc[UR4][R2.64] ;  /* 0x0000000402027981 */ /* 0x002ea8000c1e1900 */
[----:B------:R-:W2:Y:S01]  /*0090*/  LDG.E R5, desc[UR4][R4.64] ;  /* 0x0000000404057981 */ /* 0x000ea2000c1e1900 */
[----:B---3--:R-:W-:Y:S01]  /*00a0*/  IMAD.WIDE.U32 R6, R9, 0x4, R6 ;  /* 0x0000000409067825 */ /* 0x008fe200078e0006 */
[----:B--2---:R-:W-:-:S05]  /*00b0*/  IADD3 R9, PT, PT, R2, R5, RZ ;  /* 0x0000000502097210 */ /* 0x004fca0007ffe0ff */
[----:B------:R-:W-:Y:S01]  /*00c0*/  STG.E desc[UR4][R6.64], R9 ;  /* 0x0000000906007986 */ /* 0x000fe2000c101904 */
[----:B------:R-:W-:Y:S05]  /*00d0*/  EXIT ;  /* 0x000000000000794d */ /* 0x000fea0003800000 */
.L_x_0:
[----:B------:R-:W-:-:S00]  /*00e0*/  BRA `(.L_x_0) ;  /* 0xfffffffc00fc7947 */ /* 0x000fc0000383ffff */
[----:B------:R-:W-:-:S00]  /*00f0*/  NOP ;  /* 0x0000000000007918 */ /* 0x000fc00000000000 */
        /* <DEDUP_REMOVED lines=8> */
.L_x_1:


//--------------------- .nv.shared.reserved.0     --------------------------
	.section	.nv.shared.reserved.0,"aw",@nobits
	.weak		__nv_reservedSMEM_offset_0_alias
	.size		__nv_reservedSMEM_offset_0_alias, 0, 64
	.other		__nv_reservedSMEM_offset_0_alias,@"STO_CUDA_RESERVED_SHARED STV_DEFAULT"
__nv_reservedSMEM_offset_0_alias:
	.zero		0
	.zero		64


//--------------------- .nv.constant0._Z7bmk_addPiS_S_ --------------------------
	.section	.nv.constant0._Z7bmk_addPiS_S_,"a",@progbits
	.sectionflags	@""
	.align	4
.nv.constant0._Z7bmk_addPiS_S_:
	.zero		920


//--------------------- SYMBOLS --------------------------

	.type		.nv.reservedSmem.offset0,@object
	.size		.nv.reservedSmem.offset0,0x4
